//
// Generated by NVIDIA NVVM Compiler
//
// Compiler Build ID: CL-36424714
// Cuda compilation tools, release 13.0, V13.0.88
// Based on NVVM 20.0.0
//

.version 9.0
.target sm_100
.address_size 64

	// .globl	_Z9my_kernelPf

.visible .entry _Z9my_kernelPf(
	.param .u64 .ptr .align 1 _Z9my_kernelPf_param_0
)
{
	.reg .b32 	%r<2>;
	.reg .b32 	%f<3>;
	.reg .b64 	%rd<5>;

	ld.param.u64 	%rd1, [_Z9my_kernelPf_param_0];
	cvta.to.global.u64 	%rd2, %rd1;
	mov.u32 	%r1, %tid.x;
	mul.wide.u32 	%rd3, %r1, 4;
	add.s64 	%rd4, %rd2, %rd3;
	ld.global.f32 	%f1, [%rd4];
	mul.f32 	%f2, %f1, %f1;
	st.global.f32 	[%rd4], %f2;
	ret;

}


// ===== COMPILED SASS (sm_100) =====

	.target	sm_100

	.elftype	@"ET_EXEC"


//--------------------- .note.nv.tkinfo           --------------------------
	.section	.note.nv.tkinfo,"",@"SHT_NOTE"
	.sectionflags	@"SHF_NOTE_NV_TKINFO"
	.tkinfo
        /*0018*/ 	.word	0x00000002
        /*0030*/ 	.string	""
        /*0030*/ 	.string	"ptxas"
        /*0030*/ 	.string	"Cuda compilation tools, release 13.0, V13.0.88"
        /*0030*/ 	.string	"Build cuda_13.0.r13.0/compiler.36424714_0"
        /*0030*/ 	.string	"-arch sm_100 -m 64 "



//--------------------- .note.nv.cuinfo           --------------------------
	.section	.note.nv.cuinfo,"",@"SHT_NOTE"
	.sectionflags	@"SHF_NOTE_NV_CUINFO"
        /*0018*/ 	.short	0x0002
        /*001a*/ 	.short	0x0064
        /*001c*/ 	.short	0x0082
	.zero		2


//--------------------- .nv.info                  --------------------------
	.section	.nv.info,"",@"SHT_CUDA_INFO"
	.align	4


	//----- nvinfo : EIATTR_REGCOUNT
	.align		4
        /*0000*/ 	.byte	0x04, 0x2f
        /*0002*/ 	.short	(.L_1 - .L_0)
	.align		4
.L_0:
        /*0004*/ 	.word	index@(_Z9my_kernelPf)
        /*0008*/ 	.word	0x00000008


	//----- nvinfo : EIATTR_FRAME_SIZE
	.align		4
.L_1:
        /*000c*/ 	.byte	0x04, 0x11
        /*000e*/ 	.short	(.L_3 - .L_2)
	.align		4
.L_2:
        /*0010*/ 	.word	index@(_Z9my_kernelPf)
        /*0014*/ 	.word	0x00000000


	//----- nvinfo : EIATTR_MIN_STACK_SIZE
	.align		4
.L_3:
        /*0018*/ 	.byte	0x04, 0x12
        /*001a*/ 	.short	(.L_5 - .L_4)
	.align		4
.L_4:
        /*001c*/ 	.word	index@(_Z9my_kernelPf)
        /*0020*/ 	.word	0x00000000
.L_5:


//--------------------- .nv.compat                --------------------------
	.section	.nv.compat,"",@"SHT_CUDA_COMPAT_INFO"
	.align	4
        /*0000*/ 	.byte	0x02, 0x09, 0x00, 0x00, 0x02, 0x02, 0x01, 0x00, 0x02, 0x05, 0x05, 0x00, 0x03, 0x07, 0x01, 0x01
        /*0010*/ 	.byte	0x02, 0x03, 0x00, 0x00, 0x02, 0x06, 0x01, 0x00, 0x04, 0x0b, 0x08, 0x00, 0x09, 0x00, 0x00, 0x00
        /*0020*/ 	.byte	0x00, 0x00, 0x00, 0x00


//--------------------- .nv.info._Z9my_kernelPf   --------------------------
	.section	.nv.info._Z9my_kernelPf,"",@"SHT_CUDA_INFO"
	.sectionflags	@""
	.align	4


	//----- nvinfo : EIATTR_CUDA_API_VERSION
	.align		4
        /*0000*/ 	.byte	0x04, 0x37
        /*0002*/ 	.short	(.L_7 - .L_6)
.L_6:
        /*0004*/ 	.word	0x00000082


	//----- nvinfo : EIATTR_KPARAM_INFO
	.align		4
.L_7:
        /*0008*/ 	.byte	0x04, 0x17
        /*000a*/ 	.short	(.L_9 - .L_8)
.L_8:
        /*000c*/ 	.word	0x00000000
        /*0010*/ 	.short	0x0000
        /*0012*/ 	.short	0x0000
        /*0014*/ 	.byte	0x00, 0xf5, 0x21, 0x00


	//----- nvinfo : EIATTR_SPARSE_MMA_MASK
	.align		4
.L_9:
        /*0018*/ 	.byte	0x03, 0x50
        /*001a*/ 	.short	0x0000


	//----- nvinfo : EIATTR_MAXREG_COUNT
	.align		4
        /*001c*/ 	.byte	0x03, 0x1b
        /*001e*/ 	.short	0x00ff


	//----- nvinfo : EIATTR_MERCURY_ISA_VERSION
	.align		4
        /*0020*/ 	.byte	0x03, 0x5f
        /*0022*/ 	.short	0x0101


	//----- nvinfo : EIATTR_VRC_CTA_INIT_COUNT
	.align		4
        /*0024*/ 	.byte	0x02, 0x4a
	.zero		1
	.zero		1


	//----- nvinfo : EIATTR_EXIT_INSTR_OFFSETS
	.align		4
        /*0028*/ 	.byte	0x04, 0x1c
        /*002a*/ 	.short	(.L_11 - .L_10)


	//   ....[0]....
.L_10:
        /*002c*/ 	.word	0x00000080


	//----- nvinfo : EIATTR_CBANK_PARAM_SIZE
	.align		4
.L_11:
        /*0030*/ 	.byte	0x03, 0x19
        /*0032*/ 	.short	0x0008


	//----- nvinfo : EIATTR_PARAM_CBANK
	.align		4
        /*0034*/ 	.byte	0x04, 0x0a
        /*0036*/ 	.short	(.L_13 - .L_12)
	.align		4
.L_12:
        /*0038*/ 	.word	index@(.nv.constant0._Z9my_kernelPf)
        /*003c*/ 	.short	0x0380
        /*003e*/ 	.short	0x0008


	//----- nvinfo : EIATTR_SW_WAR
	.align		4
.L_13:
        /*0040*/ 	.byte	0x04, 0x36
        /*0042*/ 	.short	(.L_15 - .L_14)
.L_14:
        /*0044*/ 	.word	0x00000008
.L_15:


//--------------------- .nv.callgraph             --------------------------
	.section	.nv.callgraph,"",@"SHT_CUDA_CALLGRAPH"
	.align	4
	.sectionentsize	8
	.align		4
        /*0000*/ 	.word	0x00000000
	.align		4
        /*0004*/ 	.word	0xffffffff
	.align		4
        /*0008*/ 	.word	0x00000000
	.align		4
        /*000c*/ 	.word	0xfffffffe
	.align		4
        /*0010*/ 	.word	0x00000000
	.align		4
        /*0014*/ 	.word	0xfffffffd
	.align		4
        /*0018*/ 	.word	0x00000000
	.align		4
        /*001c*/ 	.word	0xfffffffc


//--------------------- .text._Z9my_kernelPf      --------------------------
	.section	.text._Z9my_kernelPf,"ax",@progbits
	.align	128
        .global         _Z9my_kernelPf
        .type           _Z9my_kernelPf,@function
        .size           _Z9my_kernelPf,(.L_x_1 - _Z9my_kernelPf)
        .other          _Z9my_kernelPf,@"STO_CUDA_ENTRY STV_DEFAULT"
_Z9my_kernelPf:
.text._Z9my_kernelPf:
[----:B------:R-:W-:Y:S01]  /*0000*/  LDC R1, c[0x0][0x37c] ;  /* 0x0000df00ff017b82 */ /* 0x000fe20000000800 */
[----:B------:R-:W0:Y:S07]  /*0010*/  S2R R5, SR_TID.X ;  /* 0x0000000000057919 */ /* 0x000e2e0000002100 */
[----:B------:R-:W0:Y:S01]  /*0020*/  LDC.64 R2, c[0x0][0x380] ;  /* 0x0000e000ff027b82 */ /* 0x000e220000000a00 */
[----:B------:R-:W1:Y:S01]  /*0030*/  LDCU.64 UR4, c[0x0][0x358] ;  /* 0x00006b00ff0477ac */ /* 0x000e620008000a00 */
[----:B0-----:R-:W-:-:S05]  /*0040*/  IMAD.WIDE.U32 R2, R5, 0x4, R2 ;  /* 0x0000000405027825 */ /* 0x001fca00078e0002 */
[----:B-1----:R-:W2:Y:S02]  /*0050*/  LDG.E R0, desc[UR4][R2.64] ;  /* 0x0000000402007981 */ /* 0x002ea4000c1e1900 */
[----:B--2---:R-:W-:-:S05]  /*0060*/  FMUL R5, R0, R0 ;  /* 0x0000000000057220 */ /* 0x004fca0000400000 */
[----:B------:R-:W-:Y:S01]  /*0070*/  STG.E desc[UR4][R2.64], R5 ;  /* 0x0000000502007986 */ /* 0x000fe2000c101904 */
[----:B------:R-:W-:Y:S05]  /*0080*/  EXIT ;  /* 0x000000000000794d */ /* 0x000fea0003800000 */
.L_x_0:
[----:B------:R-:W-:-:S00]  /*0090*/  BRA `(.L_x_0) ;  /* 0xfffffffc00fc7947 */ /* 0x000fc0000383ffff */
[----:B------:R-:W-:-:S00]  /*00a0*/  NOP ;  /* 0x0000000000007918 */ /* 0x000fc00000000000 */
        /* <DEDUP_REMOVED lines=13> */
.L_x_1:


//--------------------- .nv.shared.reserved.0     --------------------------
	.section	.nv.shared.reserved.0,"aw",@nobits
	.weak		__nv_reservedSMEM_offset_0_alias
	.size		__nv_reservedSMEM_offset_0_alias, 0, 64
	.other		__nv_reservedSMEM_offset_0_alias,@"STO_CUDA_RESERVED_SHARED STV_DEFAULT"
__nv_reservedSMEM_offset_0_alias:
	.zero		0
	.zero		64


//--------------------- .nv.constant0._Z9my_kernelPf --------------------------
	.section	.nv.constant0._Z9my_kernelPf,"a",@progbits
	.sectionflags	@""
	.align	4
.nv.constant0._Z9my_kernelPf:
	.zero		904


//--------------------- SYMBOLS --------------------------

	.type		.nv.reservedSmem.offset0,@object
	.size		.nv.reservedSmem.offset0,0x4
